	.headerflags	@"EF_CUDA_TEXMODE_UNIFIED EF_CUDA_64BIT_ADDRESS EF_CUDA_ACCELERATORS EF_CUDA_SM90 EF_CUDA_VIRTUAL_SM(EF_CUDA_SM90)"
	.elftype	@"ET_EXEC"


//--------------------- .nv.info                  --------------------------
	.section	.nv.info,"",@"SHT_CUDA_INFO"
	.align	4


	//----- nvinfo : EIATTR_REGCOUNT
	.align		4
        /*0000*/ 	.byte	0x04, 0x2f
        /*0002*/ 	.short	(.L_1 - .L_0)
	.align		4
.L_0:
        /*0004*/ 	.word	index@(triton_poi_fused_mul_sigmoid_3)
        /*0008*/ 	.word	0x0000000c


	//----- nvinfo : EIATTR_MIN_STACK_SIZE
	.align		4
.L_1:
        /*000c*/ 	.byte	0x04, 0x12
        /*000e*/ 	.short	(.L_3 - .L_2)
	.align		4
.L_2:
        /*0010*/ 	.word	index@(triton_poi_fused_mul_sigmoid_3)
        /*0014*/ 	.word	0x00000000


	//----- nvinfo : EIATTR_FRAME_SIZE
	.align		4
.L_3:
        /*0018*/ 	.byte	0x04, 0x11
        /*001a*/ 	.short	(.L_5 - .L_4)
	.align		4
.L_4:
        /*001c*/ 	.word	index@(triton_poi_fused_mul_sigmoid_3)
        /*0020*/ 	.word	0x00000000


	//----- nvinfo : EIATTR_MIN_STACK_SIZE
	.align		4
.L_5:
        /*0024*/ 	.byte	0x04, 0x12
        /*0026*/ 	.short	(.L_7 - .L_6)
	.align		4
.L_6:
        /*0028*/ 	.word	index@(triton_poi_fused_mul_sigmoid_3)
        /*002c*/ 	.word	0x00000000
.L_7:


//--------------------- .nv.info.triton_poi_fused_mul_sigmoid_3 --------------------------
	.section	.nv.info.triton_poi_fused_mul_sigmoid_3,"",@"SHT_CUDA_INFO"
	.sectionflags	@""
	.align	4


	//----- nvinfo : EIATTR_CUDA_API_VERSION
	.align		4
        /*0000*/ 	.byte	0x04, 0x37
        /*0002*/ 	.short	(.L_9 - .L_8)
.L_8:
        /*0004*/ 	.word	0x0000007c


	//----- nvinfo : EIATTR_KPARAM_INFO
	.align		4
.L_9:
        /*0008*/ 	.byte	0x04, 0x17
        /*000a*/ 	.short	(.L_11 - .L_10)
.L_10:
        /*000c*/ 	.word	0x00000000
        /*0010*/ 	.short	0x0002
        /*0012*/ 	.short	0x0010
        /*0014*/ 	.byte	0x00, 0xf0, 0x11, 0x00


	//----- nvinfo : EIATTR_KPARAM_INFO
	.align		4
.L_11:
        /*0018*/ 	.byte	0x04, 0x17
        /*001a*/ 	.short	(.L_13 - .L_12)
.L_12:
        /*001c*/ 	.word	0x00000000
        /*0020*/ 	.short	0x0001
        /*0022*/ 	.short	0x0008
        /*0024*/ 	.byte	0x00, 0xf4, 0x21, 0x00


	//----- nvinfo : EIATTR_KPARAM_INFO
	.align		4
.L_13:
        /*0028*/ 	.byte	0x04, 0x17
        /*002a*/ 	.short	(.L_15 - .L_14)
.L_14:
        /*002c*/ 	.word	0x00000000
        /*0030*/ 	.short	0x0000
        /*0032*/ 	.short	0x0000
        /*0034*/ 	.byte	0x00, 0xf4, 0x21, 0x00


	//----- nvinfo : EIATTR_SPARSE_MMA_MASK
	.align		4
.L_15:
        /*0038*/ 	.byte	0x03, 0x50
        /*003a*/ 	.short	0x0000


	//----- nvinfo : EIATTR_MAXREG_COUNT
	.align		4
        /*003c*/ 	.byte	0x03, 0x1b
        /*003e*/ 	.short	0x00ff


	//----- nvinfo : EIATTR_EXIT_INSTR_OFFSETS
	.align		4
        /*0040*/ 	.byte	0x04, 0x1c
        /*0042*/ 	.short	(.L_17 - .L_16)


	//   ....[0]....
.L_16:
        /*0044*/ 	.word	0x00000310


	//   ....[1]....
        /*0048*/ 	.word	0x00000330


	//----- nvinfo : EIATTR_REQNTID
	.align		4
.L_17:
        /*004c*/ 	.byte	0x04, 0x10
        /*004e*/ 	.short	(.L_19 - .L_18)
.L_18:
        /*0050*/ 	.word	0x00000080
        /*0054*/ 	.word	0x00000001
        /*0058*/ 	.word	0x00000001


	//----- nvinfo : EIATTR_CBANK_PARAM_SIZE
	.align		4
.L_19:
        /*005c*/ 	.byte	0x03, 0x19
        /*005e*/ 	.short	0x0014


	//----- nvinfo : EIATTR_PARAM_CBANK
	.align		4
        /*0060*/ 	.byte	0x04, 0x0a
        /*0062*/ 	.short	(.L_21 - .L_20)
	.align		4
.L_20:
        /*0064*/ 	.word	index@(.nv.constant0.triton_poi_fused_mul_sigmoid_3)
        /*0068*/ 	.short	0x0210
        /*006a*/ 	.short	0x0014


	//----- nvinfo : EIATTR_SW_WAR
	.align		4
.L_21:
        /*006c*/ 	.byte	0x04, 0x36
        /*006e*/ 	.short	(.L_23 - .L_22)
.L_22:
        /*0070*/ 	.word	0x00000008
.L_23:


//--------------------- .nv.callgraph             --------------------------
	.section	.nv.callgraph,"",@"SHT_CUDA_CALLGRAPH"
	.align	4
	.sectionentsize	8
	.align		4
        /*0000*/ 	.word	0x00000000
	.align		4
        /*0004*/ 	.word	0xffffffff
	.align		4
        /*0008*/ 	.word	0x00000000
	.align		4
        /*000c*/ 	.word	0xfffffffe
	.align		4
        /*0010*/ 	.word	0x00000000
	.align		4
        /*0014*/ 	.word	0xfffffffd
	.align		4
        /*0018*/ 	.word	0x00000000
	.align		4
        /*001c*/ 	.word	0xfffffffc


//--------------------- .text.triton_poi_fused_mul_sigmoid_3 --------------------------
	.section	.text.triton_poi_fused_mul_sigmoid_3,"ax",@progbits
	.align	128
        .global         triton_poi_fused_mul_sigmoid_3
        .type           triton_poi_fused_mul_sigmoid_3,@function
        .size           triton_poi_fused_mul_sigmoid_3,(.L_x_1 - triton_poi_fused_mul_sigmoid_3)
        .other          triton_poi_fused_mul_sigmoid_3,@"STO_CUDA_ENTRY STV_DEFAULT"
triton_poi_fused_mul_sigmoid_3:
.text.triton_poi_fused_mul_sigmoid_3:
[----:B------:R-:W0:Y:S02]  /*0000*/  LDC R1, c[0x0][0x28] ;  /* 0x00000a00ff017b82 */ /* 0x000e240000000800 */
[----:B------:R-:W1:Y:S01]  /*0010*/  S2R R0, SR_TID.X ;  /* 0x0000000000007919 */ /* 0x000e620000002100 */
[----:B------:R-:W2:Y:S01]  /*0020*/  LDC.64 R6, c[0x0][0x218] ;  /* 0x00008600ff067b82 */ /* 0x000ea20000000a00 */
[----:B------:R-:W-:Y:S01]  /*0030*/  MOV R8, RZ ;  /* 0x000000ff00087202 */ /* 0x000fe20000000f00 */
[----:B------:R-:W-:Y:S01]  /*0040*/  ULDC.64 UR4, c[0x0][0x208] ;  /* 0x0000820000047ab9 */ /* 0x000fe20000000a00 */
[----:B------:R-:W3:Y:S01]  /*0050*/  S2R R5, SR_CTAID.X ;  /* 0x0000000000057919 */ /* 0x000ee20000002500 */
[----:B-1----:R-:W-:Y:S02]  /*0060*/  SHF.L.U32 R0, R0, 0x1, RZ ;  /* 0x0000000100007819 */ /* 0x002fe400000006ff */
[----:B---3--:R-:W-:Y:S02]  /*0070*/  SHF.R.S32.HI R2, RZ, 0x17, R5 ;  /* 0x00000017ff027819 */ /* 0x008fe40000011405 */
[----:B------:R-:W-:Y:S02]  /*0080*/  LOP3.LUT R0, R0, 0xfe, RZ, 0xc0, !PT ;  /* 0x000000fe00007812 */ /* 0x000fe400078ec0ff */
[----:B------:R-:W-:-:S02]  /*0090*/  SGXT R2, R2, 0x1 ;  /* 0x000000010202781a */ /* 0x000fc40000000200 */
[----:B------:R-:W-:Y:S01]  /*00a0*/  LEA R5, R5, R0, 0x8 ;  /* 0x0000000005057211 */ /* 0x000fe200078e40ff */
[----:B------:R-:W-:-:S03]  /*00b0*/  HFMA2.MMA R0, -RZ, RZ, 0, 0 ;  /* 0x00000000ff007435 */ /* 0x000fc600000001ff */
[----:B------:R-:W-:Y:S02]  /*00c0*/  LEA.HI R2, R2, R5, RZ, 0x4 ;  /* 0x0000000502027211 */ /* 0x000fe400078f20ff */
[----:B------:R-:W-:Y:S02]  /*00d0*/  ISETP.GE.AND P0, PT, R5, 0x100, PT ;  /* 0x000001000500780c */ /* 0x000fe40003f06270 */
[----:B------:R-:W-:-:S05]  /*00e0*/  SHF.R.S32.HI R3, RZ, 0x4, R2 ;  /* 0x00000004ff037819 */ /* 0x000fca0000011402 */
[----:B--2---:R-:W-:Y:S02]  /*00f0*/  IMAD.WIDE R6, R3, 0x4, R6 ;  /* 0x0000000403067825 */ /* 0x004fe400078e0206 */
[----:B------:R-:W1:Y:S04]  /*0100*/  LDC.64 R2, c[0x0][0x210] ;  /* 0x00008400ff027b82 */ /* 0x000e680000000a00 */
[----:B------:R-:W2:Y:S04]  /*0110*/  @!P0 LDG.E.EL R0, desc[UR4][R6.64] ;  /* 0x0000000406008981 */ /* 0x000ea8000c2e1900 */
[----:B------:R-:W3:Y:S01]  /*0120*/  @!P0 LDG.E.EL R8, desc[UR4][R6.64] ;  /* 0x0000000406088981 */ /* 0x000ee2000c2e1900 */
[----:B-1----:R-:W-:Y:S01]  /*0130*/  IMAD.WIDE R2, R5, 0x4, R2 ;  /* 0x0000000405027825 */ /* 0x002fe200078e0202 */
[----:B------:R-:W-:-:S06]  /*0140*/  CS2R R4, SRZ ;  /* 0x0000000000047805 */ /* 0x000fcc000001ff00 */
[----:B------:R-:W4:Y:S01]  /*0150*/  @!P0 LDG.E.64 R4, desc[UR4][R2.64] ;  /* 0x0000000402048981 */ /* 0x000f22000c1e1b00 */
[----:B--2---:R-:W-:Y:S01]  /*0160*/  FADD R0, RZ, -R0 ;  /* 0x80000000ff007221 */ /* 0x004fe20000000000 */
[----:B---3--:R-:W-:-:S03]  /*0170*/  FADD R8, RZ, -R8 ;  /* 0x80000008ff087221 */ /* 0x008fc60000000000 */
[----:B------:R-:W-:Y:S01]  /*0180*/  FMUL R0, R0, 1.4426950216293334961 ;  /* 0x3fb8aa3b00007820 */ /* 0x000fe20000400000 */
[----:B------:R-:W-:-:S04]  /*0190*/  FMUL R8, R8, 1.4426950216293334961 ;  /* 0x3fb8aa3b08087820 */ /* 0x000fc80000400000 */
[----:B------:R-:W-:Y:S02]  /*01a0*/  FSETP.GEU.AND P1, PT, R0, -126, PT ;  /* 0xc2fc00000000780b */ /* 0x000fe40003f2e000 */
[----:B------:R-:W-:-:S11]  /*01b0*/  FSETP.GEU.AND P2, PT, R8, -126, PT ;  /* 0xc2fc00000800780b */ /* 0x000fd60003f4e000 */
[----:B------:R-:W-:Y:S02]  /*01c0*/  @!P1 FMUL R0, R0, 0.5 ;  /* 0x3f00000000009820 */ /* 0x000fe40000400000 */
[----:B------:R-:W-:Y:S02]  /*01d0*/  @!P2 FMUL R8, R8, 0.5 ;  /* 0x3f0000000808a820 */ /* 0x000fe40000400000 */
[----:B------:R1:W2:Y:S08]  /*01e0*/  MUFU.EX2 R6, R0 ;  /* 0x0000000000067308 */ /* 0x0002b00000000800 */
[----:B------:R-:W3:Y:S01]  /*01f0*/  MUFU.EX2 R7, R8 ;  /* 0x0000000800077308 */ /* 0x000ee20000000800 */
[----:B-1----:R-:W-:Y:S01]  /*0200*/  HFMA2.MMA R0, -RZ, RZ, 1.625, 0 ;  /* 0x3e800000ff007435 */ /* 0x002fe200000001ff */
[----:B--2---:R-:W-:-:S04]  /*0210*/  @!P1 FMUL R6, R6, R6 ;  /* 0x0000000606069220 */ /* 0x004fc80000400000 */
[----:B------:R-:W-:Y:S01]  /*0220*/  FADD R6, R6, 1 ;  /* 0x3f80000006067421 */ /* 0x000fe20000000000 */
[----:B---3--:R-:W-:-:S04]  /*0230*/  @!P2 FMUL R7, R7, R7 ;  /* 0x000000070707a220 */ /* 0x008fc80000400000 */
[----:B------:R-:W-:Y:S01]  /*0240*/  FSETP.GT.AND P1, PT, R6, 8.50705917302346158658e+37, PT ;  /* 0x7e8000000600780b */ /* 0x000fe20003f24000 */
[----:B------:R-:W-:-:S03]  /*0250*/  FADD R7, R7, 1 ;  /* 0x3f80000007077421 */ /* 0x000fc60000000000 */
[----:B------:R-:W-:Y:S02]  /*0260*/  FSEL R9, R0, 1, P1 ;  /* 0x3f80000000097808 */ /* 0x000fe40000800000 */
[----:B------:R-:W-:-:S04]  /*0270*/  FSETP.GT.AND P2, PT, R7, 8.50705917302346158658e+37, PT ;  /* 0x7e8000000700780b */ /* 0x000fc80003f44000 */
[----:B------:R-:W-:-:S03]  /*0280*/  FSEL R0, R0, 1, P2 ;  /* 0x3f80000000007808 */ /* 0x000fc60001000000 */
[----:B------:R-:W-:-:S06]  /*0290*/  @P1 FMUL R6, R6, 0.25 ;  /* 0x3e80000006061820 */ /* 0x000fcc0000400000 */
[----:B------:R-:W1:Y:S01]  /*02a0*/  MUFU.RCP R6, R6 ;  /* 0x0000000600067308 */ /* 0x000e620000001000 */
[----:B------:R-:W-:-:S07]  /*02b0*/  @P2 FMUL R7, R7, 0.25 ;  /* 0x3e80000007072820 */ /* 0x000fce0000400000 */
[----:B------:R-:W2:Y:S01]  /*02c0*/  MUFU.RCP R7, R7 ;  /* 0x0000000700077308 */ /* 0x000ea20000001000 */
[----:B-1----:R-:W-:-:S04]  /*02d0*/  FMUL R9, R6, R9 ;  /* 0x0000000906097220 */ /* 0x002fc80000400000 */
[----:B----4-:R-:W-:Y:S01]  /*02e0*/  FMUL R4, R9, R4 ;  /* 0x0000000409047220 */ /* 0x010fe20000400000 */
[----:B--2---:R-:W-:-:S04]  /*02f0*/  FMUL R0, R7, R0 ;  /* 0x0000000007007220 */ /* 0x004fc80000400000 */
[----:B------:R-:W-:Y:S01]  /*0300*/  FMUL R5, R0, R5 ;  /* 0x0000000500057220 */ /* 0x000fe20000400000 */
[----:B------:R-:W-:Y:S06]  /*0310*/  @P0 EXIT ;  /* 0x000000000000094d */ /* 0x000fec0003800000 */
[----:B------:R-:W-:Y:S01]  /*0320*/  STG.E.64 desc[UR4][R2.64], R4 ;  /* 0x0000000402007986 */ /* 0x000fe2000c101b04 */
[----:B------:R-:W-:Y:S05]  /*0330*/  EXIT ;  /* 0x000000000000794d */ /* 0x000fea0003800000 */
.L_x_0:
[----:B------:R-:W-:-:S00]  /*0340*/  BRA `(.L_x_0) ;  /* 0xfffffffc00fc7947 */ /* 0x000fc0000383ffff */
[----:B------:R-:W-:-:S00]  /*0350*/  NOP ;  /* 0x0000000000007918 */ /* 0x000fc00000000000 */
        /* <DEDUP_REMOVED lines=10> */
.L_x_1:


//--------------------- .nv.constant0.triton_poi_fused_mul_sigmoid_3 --------------------------
	.section	.nv.constant0.triton_poi_fused_mul_sigmoid_3,"a",@progbits
	.sectionflags	@""
	.align	4
.nv.constant0.triton_poi_fused_mul_sigmoid_3:
	.zero		548
